	.headerflags	@"EF_CUDA_TEXMODE_UNIFIED EF_CUDA_64BIT_ADDRESS EF_CUDA_ACCELERATORS EF_CUDA_SM90 EF_CUDA_VIRTUAL_SM(EF_CUDA_SM90)"
	.elftype	@"ET_EXEC"


//--------------------- .nv.info                  --------------------------
	.section	.nv.info,"",@"SHT_CUDA_INFO"
	.align	4


	//----- nvinfo : EIATTR_REGCOUNT
	.align		4
        /*0000*/ 	.byte	0x04, 0x2f
        /*0002*/ 	.short	(.L_3 - .L_2)
	.align		4
.L_2:
        /*0004*/ 	.word	index@(triton_poi_fused__native_batch_norm_legit_no_training_relu_37)
        /*0008*/ 	.word	0x00000014


	//----- nvinfo : EIATTR_MIN_STACK_SIZE
	.align		4
.L_3:
        /*000c*/ 	.byte	0x04, 0x12
        /*000e*/ 	.short	(.L_5 - .L_4)
	.align		4
.L_4:
        /*0010*/ 	.word	index@(triton_poi_fused__native_batch_norm_legit_no_training_relu_37)
        /*0014*/ 	.word	0x00000000


	//----- nvinfo : EIATTR_FRAME_SIZE
	.align		4
.L_5:
        /*0018*/ 	.byte	0x04, 0x11
        /*001a*/ 	.short	(.L_7 - .L_6)
	.align		4
.L_6:
        /*001c*/ 	.word	index@(triton_poi_fused__native_batch_norm_legit_no_training_relu_37)
        /*0020*/ 	.word	0x00000000


	//----- nvinfo : EIATTR_MIN_STACK_SIZE
	.align		4
.L_7:
        /*0024*/ 	.byte	0x04, 0x12
        /*0026*/ 	.short	(.L_9 - .L_8)
	.align		4
.L_8:
        /*0028*/ 	.word	index@(triton_poi_fused__native_batch_norm_legit_no_training_relu_37)
        /*002c*/ 	.word	0x00000000
.L_9:


//--------------------- .nv.info.triton_poi_fused__native_batch_norm_legit_no_training_relu_37 --------------------------
	.section	.nv.info.triton_poi_fused__native_batch_norm_legit_no_training_relu_37,"",@"SHT_CUDA_INFO"
	.sectionflags	@""
	.align	4


	//----- nvinfo : EIATTR_CUDA_API_VERSION
	.align		4
        /*0000*/ 	.byte	0x04, 0x37
        /*0002*/ 	.short	(.L_11 - .L_10)
.L_10:
        /*0004*/ 	.word	0x0000007c


	//----- nvinfo : EIATTR_KPARAM_INFO
	.align		4
.L_11:
        /*0008*/ 	.byte	0x04, 0x17
        /*000a*/ 	.short	(.L_13 - .L_12)
.L_12:
        /*000c*/ 	.word	0x00000000
        /*0010*/ 	.short	0x0006
        /*0012*/ 	.short	0x0030
        /*0014*/ 	.byte	0x00, 0xf0, 0x11, 0x00


	//----- nvinfo : EIATTR_KPARAM_INFO
	.align		4
.L_13:
        /*0018*/ 	.byte	0x04, 0x17
        /*001a*/ 	.short	(.L_15 - .L_14)
.L_14:
        /*001c*/ 	.word	0x00000000
        /*0020*/ 	.short	0x0005
        /*0022*/ 	.short	0x0028
        /*0024*/ 	.byte	0x00, 0xf4, 0x21, 0x00


	//----- nvinfo : EIATTR_KPARAM_INFO
	.align		4
.L_15:
        /*0028*/ 	.byte	0x04, 0x17
        /*002a*/ 	.short	(.L_17 - .L_16)
.L_16:
        /*002c*/ 	.word	0x00000000
        /*0030*/ 	.short	0x0004
        /*0032*/ 	.short	0x0020
        /*0034*/ 	.byte	0x00, 0xf4, 0x21, 0x00


	//----- nvinfo : EIATTR_KPARAM_INFO
	.align		4
.L_17:
        /*0038*/ 	.byte	0x04, 0x17
        /*003a*/ 	.short	(.L_19 - .L_18)
.L_18:
        /*003c*/ 	.word	0x00000000
        /*0040*/ 	.short	0x0003
        /*0042*/ 	.short	0x0018
        /*0044*/ 	.byte	0x00, 0xf4, 0x21, 0x00


	//----- nvinfo : EIATTR_KPARAM_INFO
	.align		4
.L_19:
        /*0048*/ 	.byte	0x04, 0x17
        /*004a*/ 	.short	(.L_21 - .L_20)
.L_20:
        /*004c*/ 	.word	0x00000000
        /*0050*/ 	.short	0x0002
        /*0052*/ 	.short	0x0010
        /*0054*/ 	.byte	0x00, 0xf4, 0x21, 0x00


	//----- nvinfo : EIATTR_KPARAM_INFO
	.align		4
.L_21:
        /*0058*/ 	.byte	0x04, 0x17
        /*005a*/ 	.short	(.L_23 - .L_22)
.L_22:
        /*005c*/ 	.word	0x00000000
        /*0060*/ 	.short	0x0001
        /*0062*/ 	.short	0x0008
        /*0064*/ 	.byte	0x00, 0xf4, 0x21, 0x00


	//----- nvinfo : EIATTR_KPARAM_INFO
	.align		4
.L_23:
        /*0068*/ 	.byte	0x04, 0x17
        /*006a*/ 	.short	(.L_25 - .L_24)
.L_24:
        /*006c*/ 	.word	0x00000000
        /*0070*/ 	.short	0x0000
        /*0072*/ 	.short	0x0000
        /*0074*/ 	.byte	0x00, 0xf4, 0x21, 0x00


	//----- nvinfo : EIATTR_SPARSE_MMA_MASK
	.align		4
.L_25:
        /*0078*/ 	.byte	0x03, 0x50
        /*007a*/ 	.short	0x0000


	//----- nvinfo : EIATTR_MAXREG_COUNT
	.align		4
        /*007c*/ 	.byte	0x03, 0x1b
        /*007e*/ 	.short	0x00ff


	//----- nvinfo : EIATTR_EXIT_INSTR_OFFSETS
	.align		4
        /*0080*/ 	.byte	0x04, 0x1c
        /*0082*/ 	.short	(.L_27 - .L_26)


	//   ....[0]....
.L_26:
        /*0084*/ 	.word	0x00000330


	//   ....[1]....
        /*0088*/ 	.word	0x00000350


	//----- nvinfo : EIATTR_REQNTID
	.align		4
.L_27:
        /*008c*/ 	.byte	0x04, 0x10
        /*008e*/ 	.short	(.L_29 - .L_28)
.L_28:
        /*0090*/ 	.word	0x00000020
        /*0094*/ 	.word	0x00000001
        /*0098*/ 	.word	0x00000001


	//----- nvinfo : EIATTR_CBANK_PARAM_SIZE
	.align		4
.L_29:
        /*009c*/ 	.byte	0x03, 0x19
        /*009e*/ 	.short	0x0034


	//----- nvinfo : EIATTR_PARAM_CBANK
	.align		4
        /*00a0*/ 	.byte	0x04, 0x0a
        /*00a2*/ 	.short	(.L_31 - .L_30)
	.align		4
.L_30:
        /*00a4*/ 	.word	index@(.nv.constant0.triton_poi_fused__native_batch_norm_legit_no_training_relu_37)
        /*00a8*/ 	.short	0x0210
        /*00aa*/ 	.short	0x0034


	//----- nvinfo : EIATTR_SW_WAR
	.align		4
.L_31:
        /*00ac*/ 	.byte	0x04, 0x36
        /*00ae*/ 	.short	(.L_33 - .L_32)
.L_32:
        /*00b0*/ 	.word	0x00000008
.L_33:


//--------------------- .nv.callgraph             --------------------------
	.section	.nv.callgraph,"",@"SHT_CUDA_CALLGRAPH"
	.align	4
	.sectionentsize	8
	.align		4
        /*0000*/ 	.word	0x00000000
	.align		4
        /*0004*/ 	.word	0xffffffff
	.align		4
        /*0008*/ 	.word	0x00000000
	.align		4
        /*000c*/ 	.word	0xfffffffe
	.align		4
        /*0010*/ 	.word	0x00000000
	.align		4
        /*0014*/ 	.word	0xfffffffd
	.align		4
        /*0018*/ 	.word	0x00000000
	.align		4
        /*001c*/ 	.word	0xfffffffc


//--------------------- .nv.constant4             --------------------------
	.section	.nv.constant4,"a",@progbits
	.align	8
	.align		8
.nv.constant4:
        /*0000*/ 	.dword	_$_str
	.align		8
        /*0008*/ 	.dword	_$_str_$_2


//--------------------- .text.triton_poi_fused__native_batch_norm_legit_no_training_relu_37 --------------------------
	.section	.text.triton_poi_fused__native_batch_norm_legit_no_training_relu_37,"ax",@progbits
	.align	128
        .global         triton_poi_fused__native_batch_norm_legit_no_training_relu_37
        .type           triton_poi_fused__native_batch_norm_legit_no_training_relu_37,@function
        .size           triton_poi_fused__native_batch_norm_legit_no_training_relu_37,(.L_x_1 - triton_poi_fused__native_batch_norm_legit_no_training_relu_37)
        .other          triton_poi_fused__native_batch_norm_legit_no_training_relu_37,@"STO_CUDA_ENTRY STV_DEFAULT"
triton_poi_fused__native_batch_norm_legit_no_training_relu_37:
.text.triton_poi_fused__native_batch_norm_legit_no_training_relu_37:
[----:B------:R-:W0:Y:S01]  /*0000*/  LDC R1, c[0x0][0x28] ;  /* 0x00000a00ff017b82 */ /* 0x000e220000000800 */
[----:B------:R-:W1:Y:S07]  /*0010*/  S2R R16, SR_TID.X ;  /* 0x0000000000107919 */ /* 0x000e6e0000002100 */
[----:B------:R-:W2:Y:S01]  /*0020*/  LDC.64 R6, c[0x0][0x220] ;  /* 0x00008800ff067b82 */ /* 0x000ea20000000a00 */
[----:B------:R-:W-:Y:S01]  /*0030*/  HFMA2.MMA R12, -RZ, RZ, 0, 0 ;  /* 0x00000000ff0c7435 */ /* 0x000fe200000001ff */
[----:B------:R-:W-:Y:S01]  /*0040*/  ULDC.64 UR4, c[0x0][0x208] ;  /* 0x0000820000047ab9 */ /* 0x000fe20000000a00 */
[----:B------:R-:W3:Y:S05]  /*0050*/  S2R R13, SR_CTAID.X ;  /* 0x00000000000d7919 */ /* 0x000eea0000002500 */
[----:B------:R-:W4:Y:S08]  /*0060*/  LDC.64 R4, c[0x0][0x218] ;  /* 0x00008600ff047b82 */ /* 0x000f300000000a00 */
[----:B------:R-:W5:Y:S08]  /*0070*/  LDC.64 R8, c[0x0][0x228] ;  /* 0x00008a00ff087b82 */ /* 0x000f700000000a00 */
[----:B------:R-:W5:Y:S01]  /*0080*/  LDC.64 R10, c[0x0][0x230] ;  /* 0x00008c00ff0a7b82 */ /* 0x000f620000000a00 */
[----:B-1----:R-:W-:-:S02]  /*0090*/  LOP3.LUT R0, R16, 0xf, RZ, 0xc0, !PT ;  /* 0x0000000f10007812 */ /* 0x002fc400078ec0ff */
[----:B---3--:R-:W-:-:S03]  /*00a0*/  SHF.R.S32.HI R2, RZ, 0x1b, R13 ;  /* 0x0000001bff027819 */ /* 0x008fc6000001140d */
[----:B------:R-:W-:Y:S01]  /*00b0*/  IMAD R13, R13, 0x10, R0 ;  /* 0x000000100d0d7824 */ /* 0x000fe200078e0200 */
[----:B------:R-:W-:-:S04]  /*00c0*/  SGXT R0, R2, 0x1 ;  /* 0x000000010200781a */ /* 0x000fc80000000200 */
[----:B------:R-:W-:Y:S01]  /*00d0*/  ISETP.GE.AND P0, PT, R13, 0x10, PT ;  /* 0x000000100d00780c */ /* 0x000fe20003f06270 */
[----:B------:R-:W1:Y:S01]  /*00e0*/  LDC.64 R2, c[0x0][0x210] ;  /* 0x00008400ff027b82 */ /* 0x000e620000000a00 */
[----:B------:R-:W-:-:S04]  /*00f0*/  LEA.HI R0, R0, R13, RZ, 0x2 ;  /* 0x0000000d00007211 */ /* 0x000fc800078f10ff */
[----:B------:R-:W-:-:S05]  /*0100*/  LOP3.LUT R0, R0, 0xfffffffc, RZ, 0xc0, !PT ;  /* 0xfffffffc00007812 */ /* 0x000fca00078ec0ff */
[----:B------:R-:W-:-:S04]  /*0110*/  IMAD.IADD R15, R13, 0x1, -R0 ;  /* 0x000000010d0f7824 */ /* 0x000fc800078e0a00 */
[----:B--2---:R-:W-:-:S05]  /*0120*/  IMAD.WIDE R6, R15, 0x4, R6 ;  /* 0x000000040f067825 */ /* 0x004fca00078e0206 */
[----:B------:R5:W2:Y:S01]  /*0130*/  @!P0 LDG.E.EL R12, desc[UR4][R6.64] ;  /* 0x00000004060c8981 */ /* 0x000aa2000c2e1900 */
[----:B------:R-:W-:Y:S01]  /*0140*/  IMAD.MOV.U32 R0, RZ, RZ, RZ ;  /* 0x000000ffff007224 */ /* 0x000fe200078e00ff */
[----:B------:R-:W-:Y:S01]  /*0150*/  MOV R17, RZ ;  /* 0x000000ff00117202 */ /* 0x000fe20000000f00 */
[----:B----4-:R-:W-:-:S04]  /*0160*/  IMAD.WIDE R4, R15, 0x4, R4 ;  /* 0x000000040f047825 */ /* 0x010fc800078e0204 */
[----:B-1----:R-:W-:Y:S01]  /*0170*/  IMAD.WIDE R2, R13, 0x4, R2 ;  /* 0x000000040d027825 */ /* 0x002fe200078e0202 */
[----:B------:R1:W3:Y:S03]  /*0180*/  @!P0 LDG.E.EL R17, desc[UR4][R4.64] ;  /* 0x0000000404118981 */ /* 0x0002e6000c2e1900 */
[C---:B-----5:R-:W-:Y:S01]  /*0190*/  IMAD.WIDE R6, R15.reuse, 0x4, R8 ;  /* 0x000000040f067825 */ /* 0x060fe200078e0208 */
[----:B------:R4:W3:Y:S03]  /*01a0*/  @!P0 LDG.E R0, desc[UR4][R2.64] ;  /* 0x0000000402008981 */ /* 0x0008e6000c1e1900 */
[----:B0-----:R-:W-:Y:S01]  /*01b0*/  IMAD.WIDE R8, R15, 0x4, R10 ;  /* 0x000000040f087825 */ /* 0x001fe200078e020a */
[----:B------:R-:W-:-:S06]  /*01c0*/  CS2R R10, SRZ ;  /* 0x00000000000a7805 */ /* 0x000fcc000001ff00 */
[----:B------:R-:W5:Y:S01]  /*01d0*/  @!P0 LDG.E.EL R10, desc[UR4][R6.64] ;  /* 0x00000004060a8981 */ /* 0x000f62000c2e1900 */
[----:B-1----:R-:W-:Y:S01]  /*01e0*/  HFMA2.MMA R5, -RZ, RZ, 1.625, 0 ;  /* 0x3e800000ff057435 */ /* 0x002fe200000001ff */
[----:B----4-:R-:W0:Y:S02]  /*01f0*/  LDC.64 R2, c[0x0][0x238] ;  /* 0x00008e00ff027b82 */ /* 0x010e240000000a00 */
[----:B------:R-:W5:Y:S01]  /*0200*/  @!P0 LDG.E.EL R11, desc[UR4][R8.64] ;  /* 0x00000004080b8981 */ /* 0x000f62000c2e1900 */
[----:B0-----:R-:W-:-:S04]  /*0210*/  IMAD.WIDE R2, R13, 0x4, R2 ;  /* 0x000000040d027825 */ /* 0x001fc800078e0202 */
[----:B--2---:R-:W-:-:S04]  /*0220*/  FADD R12, R12, 9.9999997473787516356e-06 ;  /* 0x3727c5ac0c0c7421 */ /* 0x004fc80000000000 */
[----:B------:R-:W0:Y:S02]  /*0230*/  MUFU.SQRT R14, R12 ;  /* 0x0000000c000e7308 */ /* 0x000e240000002000 */
[C---:B0-----:R-:W-:Y:S02]  /*0240*/  FSETP.GT.AND P0, PT, R14.reuse, 8.50705917302346158658e+37, PT ;  /* 0x7e8000000e00780b */ /* 0x041fe40003f04000 */
[----:B------:R-:W-:-:S11]  /*0250*/  FSETP.GEU.AND P1, PT, R14, 1.175494350822287508e-38, PT ;  /* 0x008000000e00780b */ /* 0x000fd60003f2e000 */
[----:B------:R-:W-:-:S04]  /*0260*/  @P0 FMUL R14, R14, 0.25 ;  /* 0x3e8000000e0e0820 */ /* 0x000fc80000400000 */
[----:B------:R-:W-:-:S06]  /*0270*/  @!P1 FMUL R14, R14, 16777216 ;  /* 0x4b8000000e0e9820 */ /* 0x000fcc0000400000 */
[----:B------:R-:W0:Y:S01]  /*0280*/  MUFU.RCP R14, R14 ;  /* 0x0000000e000e7308 */ /* 0x000e220000001000 */
[----:B------:R-:W-:Y:S02]  /*0290*/  FSEL R5, R5, 1, P0 ;  /* 0x3f80000005057808 */ /* 0x000fe40000000000 */
[----:B------:R-:W-:-:S03]  /*02a0*/  LOP3.LUT P0, RZ, R16, 0x10, RZ, 0xc0, !PT ;  /* 0x0000001010ff7812 */ /* 0x000fc6000780c0ff */
[----:B------:R-:W-:Y:S01]  /*02b0*/  @!P1 FMUL R5, R5, 16777216 ;  /* 0x4b80000005059820 */ /* 0x000fe20000400000 */
[----:B---3--:R-:W-:Y:S01]  /*02c0*/  FADD R0, -R17, R0 ;  /* 0x0000000011007221 */ /* 0x008fe20000000100 */
[----:B------:R-:W-:Y:S02]  /*02d0*/  ISETP.LT.AND P0, PT, R13, 0x10, !P0 ;  /* 0x000000100d00780c */ /* 0x000fe40004701270 */
[----:B0-----:R-:W-:-:S04]  /*02e0*/  FMUL R5, R14, R5 ;  /* 0x000000050e057220 */ /* 0x001fc80000400000 */
[----:B------:R-:W-:-:S04]  /*02f0*/  FMUL R0, R0, R5 ;  /* 0x0000000500007220 */ /* 0x000fc80000400000 */
[----:B-----5:R-:W-:-:S05]  /*0300*/  FFMA R0, R0, R10, R11 ;  /* 0x0000000a00007223 */ /* 0x020fca000000000b */
[----:B------:R-:W-:-:S04]  /*0310*/  FSETP.GEU.AND P1, PT, R0, RZ, PT ;  /* 0x000000ff0000720b */ /* 0x000fc80003f2e000 */
[----:B------:R-:W-:Y:S01]  /*0320*/  FSEL R5, R0, RZ, P1 ;  /* 0x000000ff00057208 */ /* 0x000fe20000800000 */
[----:B------:R-:W-:Y:S08]  /*0330*/  @!P0 EXIT ;  /* 0x000000000000894d */ /* 0x000ff00003800000 */
[----:B------:R-:W-:Y:S01]  /*0340*/  STG.E desc[UR4][R2.64], R5 ;  /* 0x0000000502007986 */ /* 0x000fe2000c101904 */
[----:B------:R-:W-:Y:S05]  /*0350*/  EXIT ;  /* 0x000000000000794d */ /* 0x000fea0003800000 */
.L_x_0:
[----:B------:R-:W-:-:S00]  /*0360*/  BRA `(.L_x_0) ;  /* 0xfffffffc00fc7947 */ /* 0x000fc0000383ffff */
[----:B------:R-:W-:-:S00]  /*0370*/  NOP ;  /* 0x0000000000007918 */ /* 0x000fc00000000000 */
        /* <DEDUP_REMOVED lines=8> */
.L_x_1:


//--------------------- .nv.global.init           --------------------------
	.section	.nv.global.init,"aw",@progbits
.nv.global.init:
	.type		_$_str,@object
	.size		_$_str,(_$_str_$_2 - _$_str)
_$_str:
        /*0000*/ 	.byte	0x5f, 0x5f, 0x43, 0x55, 0x44, 0x41, 0x5f, 0x46, 0x54, 0x5a, 0x00
	.type		_$_str_$_2,@object
	.size		_$_str_$_2,(.L_1 - _$_str_$_2)
_$_str_$_2:
        /*000b*/ 	.byte	0x5f, 0x5f, 0x43, 0x55, 0x44, 0x41, 0x5f, 0x50, 0x52, 0x45, 0x43, 0x5f, 0x53, 0x51, 0x52, 0x54
        /*001b*/ 	.byte	0x00
.L_1:


//--------------------- .nv.constant0.triton_poi_fused__native_batch_norm_legit_no_training_relu_37 --------------------------
	.section	.nv.constant0.triton_poi_fused__native_batch_norm_legit_no_training_relu_37,"a",@progbits
	.sectionflags	@""
	.align	4
.nv.constant0.triton_poi_fused__native_batch_norm_legit_no_training_relu_37:
	.zero		580
